	.headerflags	@"EF_CUDA_TEXMODE_UNIFIED EF_CUDA_64BIT_ADDRESS EF_CUDA_ACCELERATORS EF_CUDA_SM90 EF_CUDA_VIRTUAL_SM(EF_CUDA_SM90)"
	.elftype	@"ET_EXEC"


//--------------------- .nv.info                  --------------------------
	.section	.nv.info,"",@"SHT_CUDA_INFO"
	.align	4


	//----- nvinfo : EIATTR_REGCOUNT
	.align		4
        /*0000*/ 	.byte	0x04, 0x2f
        /*0002*/ 	.short	(.L_3 - .L_2)
	.align		4
.L_2:
        /*0004*/ 	.word	index@(triton_poi_fused_cat_64)
        /*0008*/ 	.word	0x00000020


	//----- nvinfo : EIATTR_MIN_STACK_SIZE
	.align		4
.L_3:
        /*000c*/ 	.byte	0x04, 0x12
        /*000e*/ 	.short	(.L_5 - .L_4)
	.align		4
.L_4:
        /*0010*/ 	.word	index@(triton_poi_fused_cat_64)
        /*0014*/ 	.word	0x00000000


	//----- nvinfo : EIATTR_FRAME_SIZE
	.align		4
.L_5:
        /*0018*/ 	.byte	0x04, 0x11
        /*001a*/ 	.short	(.L_7 - .L_6)
	.align		4
.L_6:
        /*001c*/ 	.word	index@(triton_poi_fused_cat_64)
        /*0020*/ 	.word	0x00000000


	//----- nvinfo : EIATTR_MIN_STACK_SIZE
	.align		4
.L_7:
        /*0024*/ 	.byte	0x04, 0x12
        /*0026*/ 	.short	(.L_9 - .L_8)
	.align		4
.L_8:
        /*0028*/ 	.word	index@(triton_poi_fused_cat_64)
        /*002c*/ 	.word	0x00000000
.L_9:


//--------------------- .nv.info.triton_poi_fused_cat_64 --------------------------
	.section	.nv.info.triton_poi_fused_cat_64,"",@"SHT_CUDA_INFO"
	.sectionflags	@""
	.align	4


	//----- nvinfo : EIATTR_CUDA_API_VERSION
	.align		4
        /*0000*/ 	.byte	0x04, 0x37
        /*0002*/ 	.short	(.L_11 - .L_10)
.L_10:
        /*0004*/ 	.word	0x0000007c


	//----- nvinfo : EIATTR_KPARAM_INFO
	.align		4
.L_11:
        /*0008*/ 	.byte	0x04, 0x17
        /*000a*/ 	.short	(.L_13 - .L_12)
.L_12:
        /*000c*/ 	.word	0x00000000
        /*0010*/ 	.short	0x0008
        /*0012*/ 	.short	0x0040
        /*0014*/ 	.byte	0x00, 0xf0, 0x11, 0x00


	//----- nvinfo : EIATTR_KPARAM_INFO
	.align		4
.L_13:
        /*0018*/ 	.byte	0x04, 0x17
        /*001a*/ 	.short	(.L_15 - .L_14)
.L_14:
        /*001c*/ 	.word	0x00000000
        /*0020*/ 	.short	0x0007
        /*0022*/ 	.short	0x0038
        /*0024*/ 	.byte	0x00, 0xf4, 0x21, 0x00


	//----- nvinfo : EIATTR_KPARAM_INFO
	.align		4
.L_15:
        /*0028*/ 	.byte	0x04, 0x17
        /*002a*/ 	.short	(.L_17 - .L_16)
.L_16:
        /*002c*/ 	.word	0x00000000
        /*0030*/ 	.short	0x0006
        /*0032*/ 	.short	0x0030
        /*0034*/ 	.byte	0x00, 0xf4, 0x21, 0x00


	//----- nvinfo : EIATTR_KPARAM_INFO
	.align		4
.L_17:
        /*0038*/ 	.byte	0x04, 0x17
        /*003a*/ 	.short	(.L_19 - .L_18)
.L_18:
        /*003c*/ 	.word	0x00000000
        /*0040*/ 	.short	0x0005
        /*0042*/ 	.short	0x0028
        /*0044*/ 	.byte	0x00, 0xf4, 0x21, 0x00


	//----- nvinfo : EIATTR_KPARAM_INFO
	.align		4
.L_19:
        /*0048*/ 	.byte	0x04, 0x17
        /*004a*/ 	.short	(.L_21 - .L_20)
.L_20:
        /*004c*/ 	.word	0x00000000
        /*0050*/ 	.short	0x0004
        /*0052*/ 	.short	0x0020
        /*0054*/ 	.byte	0x00, 0xf4, 0x21, 0x00


	//----- nvinfo : EIATTR_KPARAM_INFO
	.align		4
.L_21:
        /*0058*/ 	.byte	0x04, 0x17
        /*005a*/ 	.short	(.L_23 - .L_22)
.L_22:
        /*005c*/ 	.word	0x00000000
        /*0060*/ 	.short	0x0003
        /*0062*/ 	.short	0x0018
        /*0064*/ 	.byte	0x00, 0xf4, 0x21, 0x00


	//----- nvinfo : EIATTR_KPARAM_INFO
	.align		4
.L_23:
        /*0068*/ 	.byte	0x04, 0x17
        /*006a*/ 	.short	(.L_25 - .L_24)
.L_24:
        /*006c*/ 	.word	0x00000000
        /*0070*/ 	.short	0x0002
        /*0072*/ 	.short	0x0010
        /*0074*/ 	.byte	0x00, 0xf4, 0x21, 0x00


	//----- nvinfo : EIATTR_KPARAM_INFO
	.align		4
.L_25:
        /*0078*/ 	.byte	0x04, 0x17
        /*007a*/ 	.short	(.L_27 - .L_26)
.L_26:
        /*007c*/ 	.word	0x00000000
        /*0080*/ 	.short	0x0001
        /*0082*/ 	.short	0x0008
        /*0084*/ 	.byte	0x00, 0xf4, 0x21, 0x00


	//----- nvinfo : EIATTR_KPARAM_INFO
	.align		4
.L_27:
        /*0088*/ 	.byte	0x04, 0x17
        /*008a*/ 	.short	(.L_29 - .L_28)
.L_28:
        /*008c*/ 	.word	0x00000000
        /*0090*/ 	.short	0x0000
        /*0092*/ 	.short	0x0000
        /*0094*/ 	.byte	0x00, 0xf4, 0x21, 0x00


	//----- nvinfo : EIATTR_SPARSE_MMA_MASK
	.align		4
.L_29:
        /*0098*/ 	.byte	0x03, 0x50
        /*009a*/ 	.short	0x0000


	//----- nvinfo : EIATTR_MAXREG_COUNT
	.align		4
        /*009c*/ 	.byte	0x03, 0x1b
        /*009e*/ 	.short	0x00ff


	//----- nvinfo : EIATTR_EXIT_INSTR_OFFSETS
	.align		4
        /*00a0*/ 	.byte	0x04, 0x1c
        /*00a2*/ 	.short	(.L_31 - .L_30)


	//   ....[0]....
.L_30:
        /*00a4*/ 	.word	0x000007b0


	//   ....[1]....
        /*00a8*/ 	.word	0x000007d0


	//----- nvinfo : EIATTR_REQNTID
	.align		4
.L_31:
        /*00ac*/ 	.byte	0x04, 0x10
        /*00ae*/ 	.short	(.L_33 - .L_32)
.L_32:
        /*00b0*/ 	.word	0x00000080
        /*00b4*/ 	.word	0x00000001
        /*00b8*/ 	.word	0x00000001


	//----- nvinfo : EIATTR_CBANK_PARAM_SIZE
	.align		4
.L_33:
        /*00bc*/ 	.byte	0x03, 0x19
        /*00be*/ 	.short	0x0044


	//----- nvinfo : EIATTR_PARAM_CBANK
	.align		4
        /*00c0*/ 	.byte	0x04, 0x0a
        /*00c2*/ 	.short	(.L_35 - .L_34)
	.align		4
.L_34:
        /*00c4*/ 	.word	index@(.nv.constant0.triton_poi_fused_cat_64)
        /*00c8*/ 	.short	0x0210
        /*00ca*/ 	.short	0x0044


	//----- nvinfo : EIATTR_SW_WAR
	.align		4
.L_35:
        /*00cc*/ 	.byte	0x04, 0x36
        /*00ce*/ 	.short	(.L_37 - .L_36)
.L_36:
        /*00d0*/ 	.word	0x00000008
.L_37:


//--------------------- .nv.callgraph             --------------------------
	.section	.nv.callgraph,"",@"SHT_CUDA_CALLGRAPH"
	.align	4
	.sectionentsize	8
	.align		4
        /*0000*/ 	.word	0x00000000
	.align		4
        /*0004*/ 	.word	0xffffffff
	.align		4
        /*0008*/ 	.word	0x00000000
	.align		4
        /*000c*/ 	.word	0xfffffffe
	.align		4
        /*0010*/ 	.word	0x00000000
	.align		4
        /*0014*/ 	.word	0xfffffffd
	.align		4
        /*0018*/ 	.word	0x00000000
	.align		4
        /*001c*/ 	.word	0xfffffffc


//--------------------- .nv.constant4             --------------------------
	.section	.nv.constant4,"a",@progbits
	.align	8
	.align		8
.nv.constant4:
        /*0000*/ 	.dword	_$_str
	.align		8
        /*0008*/ 	.dword	_$_str_$_2


//--------------------- .text.triton_poi_fused_cat_64 --------------------------
	.section	.text.triton_poi_fused_cat_64,"ax",@progbits
	.align	128
        .global         triton_poi_fused_cat_64
        .type           triton_poi_fused_cat_64,@function
        .size           triton_poi_fused_cat_64,(.L_x_1 - triton_poi_fused_cat_64)
        .other          triton_poi_fused_cat_64,@"STO_CUDA_ENTRY STV_DEFAULT"
triton_poi_fused_cat_64:
.text.triton_poi_fused_cat_64:
[----:B------:R-:W0:Y:S01]  /*0000*/  LDC R1, c[0x0][0x28] ;  /* 0x00000a00ff017b82 */ /* 0x000e220000000800 */
[----:B------:R-:W1:Y:S07]  /*0010*/  S2R R0, SR_TID.X ;  /* 0x0000000000007919 */ /* 0x000e6e0000002100 */
[----:B------:R-:W2:Y:S01]  /*0020*/  LDC.64 R8, c[0x0][0x228] ;  /* 0x00008a00ff087b82 */ /* 0x000ea20000000a00 */
[----:B------:R-:W-:Y:S01]  /*0030*/  CS2R R6, SRZ ;  /* 0x0000000000067805 */ /* 0x000fe2000001ff00 */
[----:B------:R-:W-:Y:S01]  /*0040*/  ULDC.64 UR4, c[0x0][0x208] ;  /* 0x0000820000047ab9 */ /* 0x000fe20000000a00 */
[----:B------:R-:W3:Y:S01]  /*0050*/  S2R R3, SR_CTAID.X ;  /* 0x0000000000037919 */ /* 0x000ee20000002500 */
[----:B------:R-:W-:-:S04]  /*0060*/  ULDC.64 UR6, c[0x0][0x218] ;  /* 0x0000860000067ab9 */ /* 0x000fc80000000a00 */
[----:B------:R-:W4:Y:S08]  /*0070*/  LDC.64 R22, c[0x0][0x220] ;  /* 0x00008800ff167b82 */ /* 0x000f300000000a00 */
[----:B------:R-:W5:Y:S01]  /*0080*/  LDC.64 R14, c[0x0][0x210] ;  /* 0x00008400ff0e7b82 */ /* 0x000f620000000a00 */
[----:B-1----:R-:W-:-:S05]  /*0090*/  IMAD.SHL.U32 R0, R0, 0x2, RZ ;  /* 0x0000000200007824 */ /* 0x002fca00078e00ff */
[----:B------:R-:W-:-:S05]  /*00a0*/  LOP3.LUT R0, R0, 0xfe, RZ, 0xc0, !PT ;  /* 0x000000fe00007812 */ /* 0x000fca00078ec0ff */
[----:B---3--:R-:W-:-:S04]  /*00b0*/  IMAD R3, R3, 0x100, R0 ;  /* 0x0000010003037824 */ /* 0x008fc800078e0200 */
[----:B------:R-:W-:-:S05]  /*00c0*/  IMAD.HI R4, R3, 0x4ec4ec4f, RZ ;  /* 0x4ec4ec4f03047827 */ /* 0x000fca00078e02ff */
[----:B------:R-:W-:-:S04]  /*00d0*/  SHF.R.U32.HI R5, RZ, 0x1f, R4 ;  /* 0x0000001fff057819 */ /* 0x000fc80000011604 */
[----:B------:R-:W-:-:S05]  /*00e0*/  LEA.HI.SX32 R24, R4, R5, 0x18 ;  /* 0x0000000504187211 */ /* 0x000fca00078fc2ff */
[----:B------:R-:W-:-:S04]  /*00f0*/  IMAD R0, R24, -0x340, R3 ;  /* 0xfffffcc018007824 */ /* 0x000fc800078e0203 */
[C---:B------:R-:W-:Y:S02]  /*0100*/  VIADD R2, R0.reuse, 0xfffffe60 ;  /* 0xfffffe6000027836 */ /* 0x040fe40000000000 */
[----:B--2---:R-:W-:-:S03]  /*0110*/  IMAD.WIDE R8, R0, 0x4, R8 ;  /* 0x0000000400087825 */ /* 0x004fc600078e0208 */
[----:B------:R-:W-:-:S04]  /*0120*/  ISETP.GE.U32.AND P2, PT, R2, 0xd0, PT ;  /* 0x000000d00200780c */ /* 0x000fc80003f46070 */
[----:B------:R-:W-:-:S13]  /*0130*/  ISETP.LT.AND P4, PT, R3, 0x3400, !P2 ;  /* 0x000034000300780c */ /* 0x000fda0005781270 */
[----:B------:R1:W2:Y:S01]  /*0140*/  @P4 LDG.E.EL.64 R6, desc[UR4][R8.64+-0x680] ;  /* 0xfff9800408064981 */ /* 0x0002a2000c2e1b00 */
[----:B------:R-:W-:Y:S01]  /*0150*/  VIADD R2, R3, 0x1 ;  /* 0x0000000103027836 */ /* 0x000fe20000000000 */
[----:B------:R-:W-:Y:S01]  /*0160*/  LEA.HI.SX32 R4, R4, R5, 0x16 ;  /* 0x0000000504047211 */ /* 0x000fe200078fb2ff */
[----:B------:R-:W-:Y:S01]  /*0170*/  IMAD R11, R24, 0xd0, RZ ;  /* 0x000000d0180b7824 */ /* 0x000fe200078e02ff */
[----:B------:R-:W-:Y:S01]  /*0180*/  SHF.R.S32.HI R12, RZ, 0x1f, R0 ;  /* 0x0000001fff0c7819 */ /* 0x000fe20000011400 */
[----:B------:R-:W-:-:S03]  /*0190*/  IMAD.HI R10, R2, 0x4ec4ec4f, RZ ;  /* 0x4ec4ec4f020a7827 */ /* 0x000fc600078e02ff */
[----:B------:R-:W-:Y:S02]  /*01a0*/  IADD3 R13, P0, R0, R11, RZ ;  /* 0x0000000b000d7210 */ /* 0x000fe40007f1e0ff */
[----:B------:R-:W-:Y:S01]  /*01b0*/  SHF.R.U32.HI R5, RZ, 0x1f, R10 ;  /* 0x0000001fff057819 */ /* 0x000fe2000001160a */
[----:B-1----:R-:W1:Y:S01]  /*01c0*/  LDC.64 R8, c[0x0][0x230] ;  /* 0x00008c00ff087b82 */ /* 0x002e620000000a00 */
[----:B------:R-:W-:Y:S02]  /*01d0*/  LEA.HI.X.SX32 R12, R11, R12, 0x1, P0 ;  /* 0x0000000c0b0c7211 */ /* 0x000fe400000f0eff */
[----:B------:R-:W-:Y:S02]  /*01e0*/  LEA.HI.SX32 R5, R10, R5, 0x18 ;  /* 0x000000050a057211 */ /* 0x000fe400078fc2ff */
[----:B------:R-:W-:-:S03]  /*01f0*/  LEA R26, P0, R13, UR6, 0x2 ;  /* 0x000000060d1a7c11 */ /* 0x000fc6000f8010ff */
[----:B------:R-:W-:Y:S01]  /*0200*/  IMAD R2, R5, -0x340, R2 ;  /* 0xfffffcc005027824 */ /* 0x000fe200078e0202 */
[----:B------:R-:W3:Y:S01]  /*0210*/  LDC.64 R10, c[0x0][0x238] ;  /* 0x00008e00ff0a7b82 */ /* 0x000ee20000000a00 */
[----:B------:R-:W-:Y:S02]  /*0220*/  LEA.HI.X R27, R13, UR7, R12, 0x2, P0 ;  /* 0x000000070d1b7c11 */ /* 0x000fe400080f140c */
[----:B------:R-:W-:Y:S02]  /*0230*/  CS2R R12, SRZ ;  /* 0x00000000000c7805 */ /* 0x000fe4000001ff00 */
[----:B------:R-:W-:Y:S01]  /*0240*/  CS2R R16, SRZ ;  /* 0x0000000000107805 */ /* 0x000fe2000001ff00 */
[----:B----4-:R-:W-:-:S03]  /*0250*/  IMAD.WIDE R22, R0, 0x4, R22 ;  /* 0x0000000400167825 */ /* 0x010fc600078e0216 */
[----:B------:R-:W4:Y:S04]  /*0260*/  @P4 LDG.E.EL.64 R12, desc[UR4][R26.64+-0x680] ;  /* 0xfff980041a0c4981 */ /* 0x000f28000c2e1b00 */
[----:B------:R1:W4:Y:S01]  /*0270*/  @P4 LDG.E.EL.64 R16, desc[UR4][R22.64+-0x680] ;  /* 0xfff9800416104981 */ /* 0x000322000c2e1b00 */
[----:B------:R-:W-:Y:S02]  /*0280*/  CS2R R20, SRZ ;  /* 0x0000000000147805 */ /* 0x000fe4000001ff00 */
[C---:B------:R-:W-:Y:S01]  /*0290*/  ISETP.GE.AND P3, PT, R0.reuse, 0x1a0, PT ;  /* 0x000001a00000780c */ /* 0x040fe20003f66270 */
[----:B-1----:R-:W-:-:S03]  /*02a0*/  IMAD.WIDE R8, R0, 0x4, R8 ;  /* 0x0000000400087825 */ /* 0x002fc600078e0208 */
[----:B------:R-:W-:Y:S01]  /*02b0*/  ISETP.LT.AND P1, PT, R3, 0x3400, !P3 ;  /* 0x000034000300780c */ /* 0x000fe20005f21270 */
[----:B---3--:R-:W-:-:S05]  /*02c0*/  IMAD.WIDE R10, R0, 0x4, R10 ;  /* 0x00000004000a7825 */ /* 0x008fca00078e020a */
[----:B------:R-:W3:Y:S01]  /*02d0*/  @P4 LDG.E.EL.64 R20, desc[UR4][R10.64+-0x680] ;  /* 0xfff980040a144981 */ /* 0x000ee2000c2e1b00 */
[----:B0-----:R-:W-:Y:S02]  /*02e0*/  IMAD.MOV.U32 R23, RZ, RZ, RZ ;  /* 0x000000ffff177224 */ /* 0x001fe400078e00ff */
[----:B------:R-:W-:Y:S01]  /*02f0*/  IMAD.MOV.U32 R26, RZ, RZ, RZ ;  /* 0x000000ffff1a7224 */ /* 0x000fe200078e00ff */
[----:B--2---:R-:W-:Y:S02]  /*0300*/  SEL R6, R6, RZ, P4 ;  /* 0x000000ff06067207 */ /* 0x004fe40002000000 */
[----:B------:R-:W-:-:S03]  /*0310*/  SEL R19, R7, RZ, P4 ;  /* 0x000000ff07137207 */ /* 0x000fc60002000000 */
[----:B------:R-:W-:Y:S02]  /*0320*/  FADD R5, R6, 9.9999997473787516356e-06 ;  /* 0x3727c5ac06057421 */ /* 0x000fe40000000000 */
[----:B------:R-:W-:-:S04]  /*0330*/  FADD R6, R19, 9.9999997473787516356e-06 ;  /* 0x3727c5ac13067421 */ /* 0x000fc80000000000 */
[----:B------:R-:W0:Y:S01]  /*0340*/  MUFU.SQRT R5, R5 ;  /* 0x0000000500057308 */ /* 0x000e220000002000 */
[----:B------:R-:W-:-:S07]  /*0350*/  LEA.HI R7, R24, R24, RZ, 0x2 ;  /* 0x0000001818077211 */ /* 0x000fce00078f10ff */
[----:B------:R-:W1:Y:S01]  /*0360*/  MUFU.SQRT R6, R6 ;  /* 0x0000000600067308 */ /* 0x000e620000002000 */
[----:B------:R-:W-:Y:S02]  /*0370*/  LOP3.LUT R7, R7, 0xfffffffc, RZ, 0xc0, !PT ;  /* 0xfffffffc07077812 */ /* 0x000fe400078ec0ff */
[----:B0-----:R-:W-:-:S03]  /*0380*/  FSETP.GT.AND P0, PT, R5, 8.50705917302346158658e+37, PT ;  /* 0x7e8000000500780b */ /* 0x001fc60003f04000 */
[----:B------:R-:W-:Y:S01]  /*0390*/  IMAD.IADD R7, R24, 0x1, -R7 ;  /* 0x0000000118077824 */ /* 0x000fe200078e0a07 */
[C---:B------:R-:W-:Y:S01]  /*03a0*/  FSETP.GEU.AND P5, PT, R5.reuse, 1.175494350822287508e-38, PT ;  /* 0x008000000500780b */ /* 0x040fe20003fae000 */
[----:B------:R-:W0:Y:S02]  /*03b0*/  LDC.64 R24, c[0x0][0x240] ;  /* 0x00009000ff187b82 */ /* 0x000e240000000a00 */
[--C-:B------:R-:W-:Y:S02]  /*03c0*/  IMAD R29, R2, 0x4, R7.reuse ;  /* 0x00000004021d7824 */ /* 0x100fe400078e0207 */
[----:B------:R-:W-:Y:S01]  /*03d0*/  IMAD.MOV.U32 R2, RZ, RZ, 0x3e800000 ;  /* 0x3e800000ff027424 */ /* 0x000fe200078e00ff */
[----:B-1----:R-:W-:Y:S02]  /*03e0*/  FSETP.GT.AND P6, PT, R6, 8.50705917302346158658e+37, PT ;  /* 0x7e8000000600780b */ /* 0x002fe40003fc4000 */
[----:B------:R-:W-:Y:S01]  /*03f0*/  CS2R R18, SRZ ;  /* 0x0000000000127805 */ /* 0x000fe2000001ff00 */
[----:B------:R-:W-:Y:S01]  /*0400*/  IMAD R27, R0, 0x4, R7 ;  /* 0x00000004001b7824 */ /* 0x000fe200078e0207 */
[----:B------:R-:W-:Y:S01]  /*0410*/  FSEL R22, R2, 1, P0 ;  /* 0x3f80000002167808 */ /* 0x000fe20000000000 */
[----:B------:R-:W-:Y:S01]  /*0420*/  @P0 FMUL R5, R5, 0.25 ;  /* 0x3e80000005050820 */ /* 0x000fe20000400000 */
[----:B------:R-:W-:-:S02]  /*0430*/  ISETP.GE.AND P0, PT, R3, 0x3400, PT ;  /* 0x000034000300780c */ /* 0x000fc40003f06270 */
[----:B------:R5:W2:Y:S01]  /*0440*/  @P4 LDG.E.EL.64 R18, desc[UR4][R8.64+-0x680] ;  /* 0xfff9800408124981 */ /* 0x000aa2000c2e1b00 */
[----:B------:R-:W-:Y:S02]  /*0450*/  IMAD R27, R4, 0x680, R27 ;  /* 0x00000680041b7824 */ /* 0x000fe400078e021b */
[----:B------:R-:W-:Y:S01]  /*0460*/  @!P5 FMUL R5, R5, 16777216 ;  /* 0x4b8000000505d820 */ /* 0x000fe20000400000 */
[----:B------:R-:W-:Y:S01]  /*0470*/  @!P5 FMUL R22, R22, 16777216 ;  /* 0x4b8000001616d820 */ /* 0x000fe20000400000 */
[----:B------:R-:W-:Y:S01]  /*0480*/  IMAD R29, R4, 0x680, R29 ;  /* 0x00000680041d7824 */ /* 0x000fe200078e021d */
[C---:B------:R-:W-:Y:S01]  /*0490*/  FSETP.GEU.AND P5, PT, R6.reuse, 1.175494350822287508e-38, PT ;  /* 0x008000000600780b */ /* 0x040fe20003fae000 */
[----:B------:R-:W-:Y:S01]  /*04a0*/  @P6 FMUL R6, R6, 0.25 ;  /* 0x3e80000006066820 */ /* 0x000fe20000400000 */
[----:B------:R-:W-:Y:S01]  /*04b0*/  FSEL R2, R2, 1, P6 ;  /* 0x3f80000002027808 */ /* 0x000fe20003000000 */
[----:B------:R-:W-:Y:S01]  /*04c0*/  IMAD.MOV.U32 R7, RZ, RZ, RZ ;  /* 0x000000ffff077224 */ /* 0x000fe200078e00ff */
[----:B------:R-:W-:Y:S01]  /*04d0*/  ISETP.GT.AND P6, PT, R0, 0x26f, !P0 ;  /* 0x0000026f0000780c */ /* 0x000fe200047c4270 */
[----:B-----5:R-:W-:-:S04]  /*04e0*/  IMAD.WIDE R8, R27, 0x4, R14 ;  /* 0x000000041b087825 */ /* 0x020fc800078e020e */
[----:B------:R-:W-:Y:S01]  /*04f0*/  IMAD.WIDE R14, R29, 0x4, R14 ;  /* 0x000000041d0e7825 */ /* 0x000fe200078e020e */
[----:B------:R4:W5:Y:S03]  /*0500*/  @P1 LDG.E.EL R7, desc[UR4][R8.64] ;  /* 0x0000000408071981 */ /* 0x000966000c2e1900 */
[C---:B------:R-:W-:Y:S01]  /*0510*/  IMAD R11, R4.reuse, 0x680, R27 ;  /* 0x00000680040b7824 */ /* 0x040fe200078e021b */
[----:B------:R-:W5:Y:S01]  /*0520*/  @P1 LDG.E.EL R23, desc[UR4][R14.64] ;  /* 0x000000040e171981 */ /* 0x000f62000c2e1900 */
[----:B------:R-:W-:Y:S02]  /*0530*/  IMAD R29, R4, 0x680, R29 ;  /* 0x00000680041d7824 */ /* 0x000fe400078e021d */
[----:B------:R-:W-:Y:S02]  /*0540*/  IMAD.MOV.U32 R4, RZ, RZ, RZ ;  /* 0x000000ffff047224 */ /* 0x000fe400078e00ff */
[----:B0-----:R-:W-:-:S04]  /*0550*/  IMAD.WIDE R10, R11, 0x4, R24 ;  /* 0x000000040b0a7825 */ /* 0x001fc800078e0218 */
[----:B------:R-:W-:Y:S01]  /*0560*/  IMAD.WIDE R24, R29, 0x4, R24 ;  /* 0x000000041d187825 */ /* 0x000fe200078e0218 */
[----:B------:R0:W5:Y:S04]  /*0570*/  @P6 LDG.E.EL R4, desc[UR4][R10.64] ;  /* 0x000000040a046981 */ /* 0x000168000c2e1900 */
[----:B------:R-:W5:Y:S01]  /*0580*/  @P6 LDG.E.EL R26, desc[UR4][R24.64] ;  /* 0x00000004181a6981 */ /* 0x000f62000c2e1900 */
[----:B------:R-:W1:Y:S01]  /*0590*/  MUFU.RCP R5, R5 ;  /* 0x0000000500057308 */ /* 0x000e620000001000 */
[----:B------:R-:W-:Y:S01]  /*05a0*/  @!P5 FMUL R6, R6, 16777216 ;  /* 0x4b8000000606d820 */ /* 0x000fe20000400000 */
[----:B----4-:R-:W-:Y:S02]  /*05b0*/  SEL R9, R16, RZ, P4 ;  /* 0x000000ff10097207 */ /* 0x010fe40002000000 */
[----:B------:R-:W-:-:S04]  /*05c0*/  SEL R8, R12, RZ, P4 ;  /* 0x000000ff0c087207 */ /* 0x000fc80002000000 */
[----:B------:R-:W4:Y:S01]  /*05d0*/  MUFU.RCP R27, R6 ;  /* 0x00000006001b7308 */ /* 0x000f220000001000 */
[----:B------:R-:W-:Y:S01]  /*05e0*/  FADD R8, R8, -R9 ;  /* 0x8000000908087221 */ /* 0x000fe20000000000 */
[----:B------:R-:W-:Y:S01]  /*05f0*/  SEL R13, R13, RZ, P4 ;  /* 0x000000ff0d0d7207 */ /* 0x000fe20002000000 */
[----:B------:R-:W-:Y:S01]  /*0600*/  @!P5 FMUL R2, R2, 16777216 ;  /* 0x4b8000000202d820 */ /* 0x000fe20000400000 */
[----:B------:R-:W-:Y:S01]  /*0610*/  SEL R12, R17, RZ, P4 ;  /* 0x000000ff110c7207 */ /* 0x000fe20002000000 */
[----:B-1----:R-:W-:Y:S01]  /*0620*/  FMUL R9, R5, R22 ;  /* 0x0000001605097220 */ /* 0x002fe20000400000 */
[----:B---3--:R-:W-:-:S03]  /*0630*/  SEL R20, R20, RZ, P4 ;  /* 0x000000ff14147207 */ /* 0x008fc60002000000 */
[----:B------:R-:W-:Y:S02]  /*0640*/  FMUL R5, R8, R9 ;  /* 0x0000000908057220 */ /* 0x000fe40000400000 */
[----:B------:R-:W1:Y:S01]  /*0650*/  LDC.64 R8, c[0x0][0x248] ;  /* 0x00009200ff087b82 */ /* 0x000e620000000a00 */
[----:B0-----:R-:W-:Y:S01]  /*0660*/  FADD R10, R13, -R12 ;  /* 0x8000000c0d0a7221 */ /* 0x001fe20000000000 */
[----:B----4-:R-:W-:Y:S01]  /*0670*/  FMUL R27, R27, R2 ;  /* 0x000000021b1b7220 */ /* 0x010fe20000400000 */
[----:B------:R-:W-:-:S03]  /*0680*/  SEL R21, R21, RZ, P4 ;  /* 0x000000ff15157207 */ /* 0x000fc60002000000 */
[----:B------:R-:W-:Y:S01]  /*0690*/  FMUL R10, R10, R27 ;  /* 0x0000001b0a0a7220 */ /* 0x000fe20000400000 */
[----:B-1----:R-:W-:Y:S01]  /*06a0*/  IMAD.WIDE R8, R3, 0x4, R8 ;  /* 0x0000000403087825 */ /* 0x002fe200078e0208 */
[----:B--2---:R-:W-:Y:S02]  /*06b0*/  SEL R18, R18, RZ, P4 ;  /* 0x000000ff12127207 */ /* 0x004fe40002000000 */
[----:B------:R-:W-:-:S03]  /*06c0*/  SEL R19, R19, RZ, P4 ;  /* 0x000000ff13137207 */ /* 0x000fc60002000000 */
[----:B------:R-:W-:Y:S01]  /*06d0*/  FFMA R20, R5, R18, R20 ;  /* 0x0000001205147223 */ /* 0x000fe20000000014 */
[----:B------:R-:W-:Y:S01]  /*06e0*/  ISETP.GE.AND P4, PT, R0, 0x270, PT ;  /* 0x000002700000780c */ /* 0x000fe20003f86270 */
[----:B------:R-:W-:-:S03]  /*06f0*/  FFMA R21, R10, R19, R21 ;  /* 0x000000130a157223 */ /* 0x000fc60000000015 */
[C---:B------:R-:W-:Y:S02]  /*0700*/  FSETP.GEU.AND P5, PT, R20.reuse, RZ, PT ;  /* 0x000000ff1400720b */ /* 0x040fe40003fae000 */
[----:B-----5:R-:W-:Y:S02]  /*0710*/  SEL R7, R7, RZ, P1 ;  /* 0x000000ff07077207 */ /* 0x020fe40000800000 */
[----:B------:R-:W-:Y:S02]  /*0720*/  FSEL R20, R20, RZ, P5 ;  /* 0x000000ff14147208 */ /* 0x000fe40002800000 */
[----:B------:R-:W-:Y:S02]  /*0730*/  SEL R5, R23, RZ, P1 ;  /* 0x000000ff17057207 */ /* 0x000fe40000800000 */
[----:B------:R-:W-:Y:S02]  /*0740*/  FSETP.GEU.AND P1, PT, R21, RZ, PT ;  /* 0x000000ff1500720b */ /* 0x000fe40003f2e000 */
[----:B------:R-:W-:-:S02]  /*0750*/  @P3 SEL R7, R20, RZ, !P2 ;  /* 0x000000ff14073207 */ /* 0x000fc40005000000 */
[----:B------:R-:W-:Y:S02]  /*0760*/  FSEL R21, R21, RZ, P1 ;  /* 0x000000ff15157208 */ /* 0x000fe40000800000 */
[----:B------:R-:W-:Y:S02]  /*0770*/  SEL R4, R4, RZ, P6 ;  /* 0x000000ff04047207 */ /* 0x000fe40003000000 */
[----:B------:R-:W-:Y:S02]  /*0780*/  @P3 SEL R5, R21, RZ, !P2 ;  /* 0x000000ff15053207 */ /* 0x000fe40005000000 */
[----:B------:R-:W-:Y:S02]  /*0790*/  SEL R4, R7, R4, !P4 ;  /* 0x0000000407047207 */ /* 0x000fe40006000000 */
[----:B------:R-:W-:Y:S01]  /*07a0*/  @P4 SEL R5, R26, RZ, P6 ;  /* 0x000000ff1a054207 */ /* 0x000fe20003000000 */
[----:B------:R-:W-:Y:S06]  /*07b0*/  @P0 EXIT ;  /* 0x000000000000094d */ /* 0x000fec0003800000 */
[----:B------:R-:W-:Y:S01]  /*07c0*/  STG.E.64 desc[UR4][R8.64], R4 ;  /* 0x0000000408007986 */ /* 0x000fe2000c101b04 */
[----:B------:R-:W-:Y:S05]  /*07d0*/  EXIT ;  /* 0x000000000000794d */ /* 0x000fea0003800000 */
.L_x_0:
[----:B------:R-:W-:-:S00]  /*07e0*/  BRA `(.L_x_0) ;  /* 0xfffffffc00fc7947 */ /* 0x000fc0000383ffff */
[----:B------:R-:W-:-:S00]  /*07f0*/  NOP ;  /* 0x0000000000007918 */ /* 0x000fc00000000000 */
        /* <DEDUP_REMOVED lines=8> */
.L_x_1:


//--------------------- .nv.global.init           --------------------------
	.section	.nv.global.init,"aw",@progbits
.nv.global.init:
	.type		_$_str,@object
	.size		_$_str,(_$_str_$_2 - _$_str)
_$_str:
        /*0000*/ 	.byte	0x5f, 0x5f, 0x43, 0x55, 0x44, 0x41, 0x5f, 0x46, 0x54, 0x5a, 0x00
	.type		_$_str_$_2,@object
	.size		_$_str_$_2,(.L_1 - _$_str_$_2)
_$_str_$_2:
        /*000b*/ 	.byte	0x5f, 0x5f, 0x43, 0x55, 0x44, 0x41, 0x5f, 0x50, 0x52, 0x45, 0x43, 0x5f, 0x53, 0x51, 0x52, 0x54
        /*001b*/ 	.byte	0x00
.L_1:


//--------------------- .nv.constant0.triton_poi_fused_cat_64 --------------------------
	.section	.nv.constant0.triton_poi_fused_cat_64,"a",@progbits
	.sectionflags	@""
	.align	4
.nv.constant0.triton_poi_fused_cat_64:
	.zero		596
